//
// Generated by NVIDIA NVVM Compiler
//
// Compiler Build ID: CL-36424714
// Cuda compilation tools, release 13.0, V13.0.88
// Based on NVVM 20.0.0
//

.version 9.0
.target sm_100
.address_size 64

	// .globl	_Z7add_vecPiS_S_

.visible .entry _Z7add_vecPiS_S_(
	.param .u64 .ptr .align 1 _Z7add_vecPiS_S__param_0,
	.param .u64 .ptr .align 1 _Z7add_vecPiS_S__param_1,
	.param .u64 .ptr .align 1 _Z7add_vecPiS_S__param_2
)
{
	.reg .b32 	%r<5>;
	.reg .b64 	%rd<11>;

	ld.param.u64 	%rd1, [_Z7add_vecPiS_S__param_0];
	ld.param.u64 	%rd2, [_Z7add_vecPiS_S__param_1];
	ld.param.u64 	%rd3, [_Z7add_vecPiS_S__param_2];
	cvta.to.global.u64 	%rd4, %rd3;
	cvta.to.global.u64 	%rd5, %rd2;
	cvta.to.global.u64 	%rd6, %rd1;
	mov.u32 	%r1, %ctaid.x;
	mul.wide.u32 	%rd7, %r1, 4;
	add.s64 	%rd8, %rd6, %rd7;
	ld.global.u32 	%r2, [%rd8];
	add.s64 	%rd9, %rd5, %rd7;
	ld.global.u32 	%r3, [%rd9];
	add.s32 	%r4, %r3, %r2;
	add.s64 	%rd10, %rd4, %rd7;
	st.global.u32 	[%rd10], %r4;
	ret;

}


// ===== COMPILED SASS (sm_100) =====

	.target	sm_100

	.elftype	@"ET_EXEC"


//--------------------- .note.nv.tkinfo           --------------------------
	.section	.note.nv.tkinfo,"",@"SHT_NOTE"
	.sectionflags	@"SHF_NOTE_NV_TKINFO"
	.tkinfo
        /*0018*/ 	.word	0x00000002
        /*0030*/ 	.string	""
        /*0030*/ 	.string	"ptxas"
        /*0030*/ 	.string	"Cuda compilation tools, release 13.0, V13.0.88"
        /*0030*/ 	.string	"Build cuda_13.0.r13.0/compiler.36424714_0"
        /*0030*/ 	.string	"-arch sm_100 -m 64 "



//--------------------- .note.nv.cuinfo           --------------------------
	.section	.note.nv.cuinfo,"",@"SHT_NOTE"
	.sectionflags	@"SHF_NOTE_NV_CUINFO"
        /*0018*/ 	.short	0x0002
        /*001a*/ 	.short	0x0064
        /*001c*/ 	.short	0x0082
	.zero		2


//--------------------- .nv.info                  --------------------------
	.section	.nv.info,"",@"SHT_CUDA_INFO"
	.align	4


	//----- nvinfo : EIATTR_REGCOUNT
	.align		4
        /*0000*/ 	.byte	0x04, 0x2f
        /*0002*/ 	.short	(.L_1 - .L_0)
	.align		4
.L_0:
        /*0004*/ 	.word	index@(_Z7add_vecPiS_S_)
        /*0008*/ 	.word	0x0000000c


	//----- nvinfo : EIATTR_FRAME_SIZE
	.align		4
.L_1:
        /*000c*/ 	.byte	0x04, 0x11
        /*000e*/ 	.short	(.L_3 - .L_2)
	.align		4
.L_2:
        /*0010*/ 	.word	index@(_Z7add_vecPiS_S_)
        /*0014*/ 	.word	0x00000000


	//----- nvinfo : EIATTR_MIN_STACK_SIZE
	.align		4
.L_3:
        /*0018*/ 	.byte	0x04, 0x12
        /*001a*/ 	.short	(.L_5 - .L_4)
	.align		4
.L_4:
        /*001c*/ 	.word	index@(_Z7add_vecPiS_S_)
        /*0020*/ 	.word	0x00000000
.L_5:


//--------------------- .nv.compat                --------------------------
	.section	.nv.compat,"",@"SHT_CUDA_COMPAT_INFO"
	.align	4
        /*0000*/ 	.byte	0x02, 0x09, 0x00, 0x00, 0x02, 0x02, 0x01, 0x00, 0x02, 0x05, 0x05, 0x00, 0x03, 0x07, 0x01, 0x01
        /*0010*/ 	.byte	0x02, 0x03, 0x00, 0x00, 0x02, 0x06, 0x01, 0x00, 0x04, 0x0b, 0x08, 0x00, 0x09, 0x00, 0x00, 0x00
        /*0020*/ 	.byte	0x00, 0x00, 0x00, 0x00


//--------------------- .nv.info._Z7add_vecPiS_S_ --------------------------
	.section	.nv.info._Z7add_vecPiS_S_,"",@"SHT_CUDA_INFO"
	.sectionflags	@""
	.align	4


	//----- nvinfo : EIATTR_CUDA_API_VERSION
	.align		4
        /*0000*/ 	.byte	0x04, 0x37
        /*0002*/ 	.short	(.L_7 - .L_6)
.L_6:
        /*0004*/ 	.word	0x00000082


	//----- nvinfo : EIATTR_KPARAM_INFO
	.align		4
.L_7:
        /*0008*/ 	.byte	0x04, 0x17
        /*000a*/ 	.short	(.L_9 - .L_8)
.L_8:
        /*000c*/ 	.word	0x00000000
        /*0010*/ 	.short	0x0002
        /*0012*/ 	.short	0x0010
        /*0014*/ 	.byte	0x00, 0xf5, 0x21, 0x00


	//----- nvinfo : EIATTR_KPARAM_INFO
	.align		4
.L_9:
        /*0018*/ 	.byte	0x04, 0x17
        /*001a*/ 	.short	(.L_11 - .L_10)
.L_10:
        /*001c*/ 	.word	0x00000000
        /*0020*/ 	.short	0x0001
        /*0022*/ 	.short	0x0008
        /*0024*/ 	.byte	0x00, 0xf5, 0x21, 0x00


	//----- nvinfo : EIATTR_KPARAM_INFO
	.align		4
.L_11:
        /*0028*/ 	.byte	0x04, 0x17
        /*002a*/ 	.short	(.L_13 - .L_12)
.L_12:
        /*002c*/ 	.word	0x00000000
        /*0030*/ 	.short	0x0000
        /*0032*/ 	.short	0x0000
        /*0034*/ 	.byte	0x00, 0xf5, 0x21, 0x00


	//----- nvinfo : EIATTR_SPARSE_MMA_MASK
	.align		4
.L_13:
        /*0038*/ 	.byte	0x03, 0x50
        /*003a*/ 	.short	0x0000


	//----- nvinfo : EIATTR_MAXREG_COUNT
	.align		4
        /*003c*/ 	.byte	0x03, 0x1b
        /*003e*/ 	.short	0x00ff


	//----- nvinfo : EIATTR_MERCURY_ISA_VERSION
	.align		4
        /*0040*/ 	.byte	0x03, 0x5f
        /*0042*/ 	.short	0x0101


	//----- nvinfo : EIATTR_VRC_CTA_INIT_COUNT
	.align		4
        /*0044*/ 	.byte	0x02, 0x4a
	.zero		1
	.zero		1


	//----- nvinfo : EIATTR_EXIT_INSTR_OFFSETS
	.align		4
        /*0048*/ 	.byte	0x04, 0x1c
        /*004a*/ 	.short	(.L_15 - .L_14)


	//   ....[0]....
.L_14:
        /*004c*/ 	.word	0x000000d0


	//----- nvinfo : EIATTR_CBANK_PARAM_SIZE
	.align		4
.L_15:
        /*0050*/ 	.byte	0x03, 0x19
        /*0052*/ 	.short	0x0018


	//----- nvinfo : EIATTR_PARAM_CBANK
	.align		4
        /*0054*/ 	.byte	0x04, 0x0a
        /*0056*/ 	.short	(.L_17 - .L_16)
	.align		4
.L_16:
        /*0058*/ 	.word	index@(.nv.constant0._Z7add_vecPiS_S_)
        /*005c*/ 	.short	0x0380
        /*005e*/ 	.short	0x0018


	//----- nvinfo : EIATTR_SW_WAR
	.align		4
.L_17:
        /*0060*/ 	.byte	0x04, 0x36
        /*0062*/ 	.short	(.L_19 - .L_18)
.L_18:
        /*0064*/ 	.word	0x00000008
.L_19:


//--------------------- .nv.callgraph             --------------------------
	.section	.nv.callgraph,"",@"SHT_CUDA_CALLGRAPH"
	.align	4
	.sectionentsize	8
	.align		4
        /*0000*/ 	.word	0x00000000
	.align		4
        /*0004*/ 	.word	0xffffffff
	.align		4
        /*0008*/ 	.word	0x00000000
	.align		4
        /*000c*/ 	.word	0xfffffffe
	.align		4
        /*0010*/ 	.word	0x00000000
	.align		4
        /*0014*/ 	.word	0xfffffffd
	.align		4
        /*0018*/ 	.word	0x00000000
	.align		4
        /*001c*/ 	.word	0xfffffffc


//--------------------- .text._Z7add_vecPiS_S_    --------------------------
	.section	.text._Z7add_vecPiS_S_,"ax",@progbits
	.align	128
        .global         _Z7add_vecPiS_S_
        .type           _Z7add_vecPiS_S_,@function
        .size           _Z7add_vecPiS_S_,(.L_x_1 - _Z7add_vecPiS_S_)
        .other          _Z7add_vecPiS_S_,@"STO_CUDA_ENTRY STV_DEFAULT"
_Z7add_vecPiS_S_:
.text._Z7add_vecPiS_S_:
[----:B------:R-:W-:Y:S01]  /*0000*/  LDC R1, c[0x0][0x37c] ;  /* 0x0000df00ff017b82 */ /* 0x000fe20000000800 */
[----:B------:R-:W0:Y:S07]  /*0010*/  S2R R9, SR_CTAID.X ;  /* 0x0000000000097919 */ /* 0x000e2e0000002500 */
[----:B------:R-:W0:Y:S01]  /*0020*/  LDC.64 R2, c[0x0][0x380] ;  /* 0x0000e000ff027b82 */ /* 0x000e220000000a00 */
[----:B------:R-:W1:Y:S07]  /*0030*/  LDCU.64 UR4, c[0x0][0x358] ;  /* 0x00006b00ff0477ac */ /* 0x000e6e0008000a00 */
[----:B------:R-:W2:Y:S08]  /*0040*/  LDC.64 R4, c[0x0][0x388] ;  /* 0x0000e200ff047b82 */ /* 0x000eb00000000a00 */
[----:B------:R-:W3:Y:S01]  /*0050*/  LDC.64 R6, c[0x0][0x390] ;  /* 0x0000e400ff067b82 */ /* 0x000ee20000000a00 */
[----:B0-----:R-:W-:-:S04]  /*0060*/  IMAD.WIDE.U32 R2, R9, 0x4, R2 ;  /* 0x0000000409027825 */ /* 0x001fc800078e0002 */
[C---:B--2---:R-:W-:Y:S02]  /*0070*/  IMAD.WIDE.U32 R4, R9.reuse, 0x4, R4 ;  /* 0x0000000409047825 */ /* 0x044fe400078e0004 */
[----:B-1----:R-:W2:Y:S04]  /*0080*/  LDG.E R2, desc[UR4][R2.64] ;  /* 0x0000000402027981 */ /* 0x002ea8000c1e1900 */
[----:B------:R-:W2:Y:S01]  /*0090*/  LDG.E R5, desc[UR4][R4.64] ;  /* 0x0000000404057981 */ /* 0x000ea2000c1e1900 */
[----:B---3--:R-:W-:Y:S01]  /*00a0*/  IMAD.WIDE.U32 R6, R9, 0x4, R6 ;  /* 0x0000000409067825 */ /* 0x008fe200078e0006 */
[----:B--2---:R-:W-:-:S05]  /*00b0*/  IADD3 R9, PT, PT, R2, R5, RZ ;  /* 0x0000000502097210 */ /* 0x004fca0007ffe0ff */
[----:B------:R-:W-:Y:S01]  /*00c0*/  STG.E desc[UR4][R6.64], R9 ;  /* 0x0000000906007986 */ /* 0x000fe2000c101904 */
[----:B------:R-:W-:Y:S05]  /*00d0*/  EXIT ;  /* 0x000000000000794d */ /* 0x000fea0003800000 */
.L_x_0:
[----:B------:R-:W-:-:S00]  /*00e0*/  BRA `(.L_x_0) ;  /* 0xfffffffc00fc7947 */ /* 0x000fc0000383ffff */
[----:B------:R-:W-:-:S00]  /*00f0*/  NOP ;  /* 0x0000000000007918 */ /* 0x000fc00000000000 */
        /* <DEDUP_REMOVED lines=8> */
.L_x_1:


//--------------------- .nv.shared.reserved.0     --------------------------
	.section	.nv.shared.reserved.0,"aw",@nobits
	.weak		__nv_reservedSMEM_offset_0_alias
	.size		__nv_reservedSMEM_offset_0_alias, 0, 64
	.other		__nv_reservedSMEM_offset_0_alias,@"STO_CUDA_RESERVED_SHARED STV_DEFAULT"
__nv_reservedSMEM_offset_0_alias:
	.zero		0
	.zero		64


//--------------------- .nv.constant0._Z7add_vecPiS_S_ --------------------------
	.section	.nv.constant0._Z7add_vecPiS_S_,"a",@progbits
	.sectionflags	@""
	.align	4
.nv.constant0._Z7add_vecPiS_S_:
	.zero		920


//--------------------- SYMBOLS --------------------------

	.type		.nv.reservedSmem.offset0,@object
	.size		.nv.reservedSmem.offset0,0x4
